//
// Generated by NVIDIA NVVM Compiler
//
// Compiler Build ID: CL-36424714
// Cuda compilation tools, release 13.0, V13.0.88
// Based on NVVM 20.0.0
//

.version 9.0
.target sm_100
.address_size 64

	// .globl	_Z7vec_addPiS_S_
.extern .func  (.param .b32 func_retval0) vprintf
(
	.param .b64 vprintf_param_0,
	.param .b64 vprintf_param_1
)
;
.global .align 1 .b8 $str[19] = {84, 105, 100, 32, 37, 100, 44, 32, 99, 91, 116, 105, 100, 93, 61, 37, 100, 10};

.visible .entry _Z7vec_addPiS_S_(
	.param .u64 .ptr .align 1 _Z7vec_addPiS_S__param_0,
	.param .u64 .ptr .align 1 _Z7vec_addPiS_S__param_1,
	.param .u64 .ptr .align 1 _Z7vec_addPiS_S__param_2
)
{
	.local .align 8 .b8 	__local_depot0[8];
	.reg .b64 	%SP;
	.reg .b64 	%SPL;
	.reg .b32 	%r<10>;
	.reg .b64 	%rd<15>;

	mov.u64 	%SPL, __local_depot0;
	cvta.local.u64 	%SP, %SPL;
	ld.param.u64 	%rd1, [_Z7vec_addPiS_S__param_0];
	ld.param.u64 	%rd2, [_Z7vec_addPiS_S__param_1];
	ld.param.u64 	%rd3, [_Z7vec_addPiS_S__param_2];
	cvta.to.global.u64 	%rd4, %rd3;
	cvta.to.global.u64 	%rd5, %rd2;
	cvta.to.global.u64 	%rd6, %rd1;
	add.u64 	%rd7, %SP, 0;
	add.u64 	%rd8, %SPL, 0;
	mov.u32 	%r1, %ctaid.x;
	mov.u32 	%r2, %ntid.x;
	mov.u32 	%r3, %tid.x;
	mad.lo.s32 	%r4, %r1, %r2, %r3;
	mul.wide.s32 	%rd9, %r4, 4;
	add.s64 	%rd10, %rd6, %rd9;
	ld.global.u32 	%r5, [%rd10];
	add.s64 	%rd11, %rd5, %rd9;
	ld.global.u32 	%r6, [%rd11];
	add.s32 	%r7, %r6, %r5;
	add.s64 	%rd12, %rd4, %rd9;
	st.global.u32 	[%rd12], %r7;
	st.local.v2.u32 	[%rd8], {%r4, %r7};
	mov.u64 	%rd13, $str;
	cvta.global.u64 	%rd14, %rd13;
	{ // callseq 0, 0
	.param .b64 param0;
	st.param.b64 	[param0], %rd14;
	.param .b64 param1;
	st.param.b64 	[param1], %rd7;
	.param .b32 retval0;
	call.uni (retval0), 
	vprintf, 
	(
	param0, 
	param1
	);
	ld.param.b32 	%r8, [retval0];
	} // callseq 0
	ret;

}


// ===== COMPILED SASS (sm_100) =====

	.target	sm_100

	.elftype	@"ET_EXEC"


//--------------------- .note.nv.tkinfo           --------------------------
	.section	.note.nv.tkinfo,"",@"SHT_NOTE"
	.sectionflags	@"SHF_NOTE_NV_TKINFO"
	.tkinfo
        /*0018*/ 	.word	0x00000002
        /*0030*/ 	.string	""
        /*0030*/ 	.string	"ptxas"
        /*0030*/ 	.string	"Cuda compilation tools, release 13.0, V13.0.88"
        /*0030*/ 	.string	"Build cuda_13.0.r13.0/compiler.36424714_0"
        /*0030*/ 	.string	"-arch sm_100 -m 64 "



//--------------------- .note.nv.cuinfo           --------------------------
	.section	.note.nv.cuinfo,"",@"SHT_NOTE"
	.sectionflags	@"SHF_NOTE_NV_CUINFO"
        /*0018*/ 	.short	0x0002
        /*001a*/ 	.short	0x0064
        /*001c*/ 	.short	0x0082
	.zero		2


//--------------------- .nv.info                  --------------------------
	.section	.nv.info,"",@"SHT_CUDA_INFO"
	.align	4


	//----- nvinfo : EIATTR_REGCOUNT
	.align		4
        /*0000*/ 	.byte	0x04, 0x2f
        /*0002*/ 	.short	(.L_2 - .L_1)
	.align		4
.L_1:
        /*0004*/ 	.word	index@(_Z7vec_addPiS_S_)
        /*0008*/ 	.word	0x00000018


	//----- nvinfo : EIATTR_FRAME_SIZE
	.align		4
.L_2:
        /*000c*/ 	.byte	0x04, 0x11
        /*000e*/ 	.short	(.L_4 - .L_3)
	.align		4
.L_3:
        /*0010*/ 	.word	index@(_Z7vec_addPiS_S_)
        /*0014*/ 	.word	0x00000008


	//----- nvinfo : EIATTR_MIN_STACK_SIZE
	.align		4
.L_4:
        /*0018*/ 	.byte	0x04, 0x12
        /*001a*/ 	.short	(.L_6 - .L_5)
	.align		4
.L_5:
        /*001c*/ 	.word	index@(_Z7vec_addPiS_S_)
        /*0020*/ 	.word	0x00000008
.L_6:


//--------------------- .nv.compat                --------------------------
	.section	.nv.compat,"",@"SHT_CUDA_COMPAT_INFO"
	.align	4
        /*0000*/ 	.byte	0x02, 0x09, 0x00, 0x00, 0x02, 0x02, 0x01, 0x00, 0x02, 0x05, 0x05, 0x00, 0x03, 0x07, 0x01, 0x01
        /*0010*/ 	.byte	0x02, 0x03, 0x00, 0x00, 0x02, 0x06, 0x01, 0x00, 0x04, 0x0b, 0x08, 0x00, 0x09, 0x00, 0x00, 0x00
        /*0020*/ 	.byte	0x00, 0x00, 0x00, 0x00


//--------------------- .nv.info._Z7vec_addPiS_S_ --------------------------
	.section	.nv.info._Z7vec_addPiS_S_,"",@"SHT_CUDA_INFO"
	.sectionflags	@""
	.align	4


	//----- nvinfo : EIATTR_CUDA_API_VERSION
	.align		4
        /*0000*/ 	.byte	0x04, 0x37
        /*0002*/ 	.short	(.L_8 - .L_7)
.L_7:
        /*0004*/ 	.word	0x00000082


	//----- nvinfo : EIATTR_KPARAM_INFO
	.align		4
.L_8:
        /*0008*/ 	.byte	0x04, 0x17
        /*000a*/ 	.short	(.L_10 - .L_9)
.L_9:
        /*000c*/ 	.word	0x00000000
        /*0010*/ 	.short	0x0002
        /*0012*/ 	.short	0x0010
        /*0014*/ 	.byte	0x00, 0xf5, 0x21, 0x00


	//----- nvinfo : EIATTR_KPARAM_INFO
	.align		4
.L_10:
        /*0018*/ 	.byte	0x04, 0x17
        /*001a*/ 	.short	(.L_12 - .L_11)
.L_11:
        /*001c*/ 	.word	0x00000000
        /*0020*/ 	.short	0x0001
        /*0022*/ 	.short	0x0008
        /*0024*/ 	.byte	0x00, 0xf5, 0x21, 0x00


	//----- nvinfo : EIATTR_KPARAM_INFO
	.align		4
.L_12:
        /*0028*/ 	.byte	0x04, 0x17
        /*002a*/ 	.short	(.L_14 - .L_13)
.L_13:
        /*002c*/ 	.word	0x00000000
        /*0030*/ 	.short	0x0000
        /*0032*/ 	.short	0x0000
        /*0034*/ 	.byte	0x00, 0xf5, 0x21, 0x00


	//----- nvinfo : EIATTR_SPARSE_MMA_MASK
	.align		4
.L_14:
        /*0038*/ 	.byte	0x03, 0x50
        /*003a*/ 	.short	0x0000


	//----- nvinfo : EIATTR_MAXREG_COUNT
	.align		4
        /*003c*/ 	.byte	0x03, 0x1b
        /*003e*/ 	.short	0x00ff


	//----- nvinfo : EIATTR_EXTERNS
	.align		4
        /*0040*/ 	.byte	0x04, 0x0f
        /*0042*/ 	.short	(.L_16 - .L_15)


	//   ....[0]....
	.align		4
.L_15:
        /*0044*/ 	.word	index@(vprintf)


	//----- nvinfo : EIATTR_MERCURY_ISA_VERSION
	.align		4
.L_16:
        /*0048*/ 	.byte	0x03, 0x5f
        /*004a*/ 	.short	0x0101


	//----- nvinfo : EIATTR_VRC_CTA_INIT_COUNT
	.align		4
        /*004c*/ 	.byte	0x02, 0x4a
	.zero		1
	.zero		1


	//----- nvinfo : EIATTR_SYSCALL_OFFSETS
	.align		4
        /*0050*/ 	.byte	0x04, 0x46
        /*0052*/ 	.short	(.L_18 - .L_17)


	//   ....[0]....
.L_17:
        /*0054*/ 	.word	0x000001c0


	//----- nvinfo : EIATTR_EXIT_INSTR_OFFSETS
	.align		4
.L_18:
        /*0058*/ 	.byte	0x04, 0x1c
        /*005a*/ 	.short	(.L_20 - .L_19)


	//   ....[0]....
.L_19:
        /*005c*/ 	.word	0x000001d0


	//----- nvinfo : EIATTR_CBANK_PARAM_SIZE
	.align		4
.L_20:
        /*0060*/ 	.byte	0x03, 0x19
        /*0062*/ 	.short	0x0018


	//----- nvinfo : EIATTR_PARAM_CBANK
	.align		4
        /*0064*/ 	.byte	0x04, 0x0a
        /*0066*/ 	.short	(.L_22 - .L_21)
	.align		4
.L_21:
        /*0068*/ 	.word	index@(.nv.constant0._Z7vec_addPiS_S_)
        /*006c*/ 	.short	0x0380
        /*006e*/ 	.short	0x0018


	//----- nvinfo : EIATTR_SW_WAR
	.align		4
.L_22:
        /*0070*/ 	.byte	0x04, 0x36
        /*0072*/ 	.short	(.L_24 - .L_23)
.L_23:
        /*0074*/ 	.word	0x00000008
.L_24:


//--------------------- .nv.callgraph             --------------------------
	.section	.nv.callgraph,"",@"SHT_CUDA_CALLGRAPH"
	.align	4
	.sectionentsize	8
	.align		4
        /*0000*/ 	.word	0x00000000
	.align		4
        /*0004*/ 	.word	0xffffffff
	.align		4
        /*0008*/ 	.word	index@(_Z7vec_addPiS_S_)
	.align		4
        /*000c*/ 	.word	index@(vprintf)
	.align		4
        /*0010*/ 	.word	0x00000000
	.align		4
        /*0014*/ 	.word	0xfffffffe
	.align		4
        /*0018*/ 	.word	0x00000000
	.align		4
        /*001c*/ 	.word	0xfffffffd
	.align		4
        /*0020*/ 	.word	0x00000000
	.align		4
        /*0024*/ 	.word	0xfffffffc


//--------------------- .nv.constant4             --------------------------
	.section	.nv.constant4,"a",@progbits
	.align	8
	.align		8
.nv.constant4:
        /*0000*/ 	.dword	vprintf
	.align		8
        /*0008*/ 	.dword	$str


//--------------------- .text._Z7vec_addPiS_S_    --------------------------
	.section	.text._Z7vec_addPiS_S_,"ax",@progbits
	.align	128
        .global         _Z7vec_addPiS_S_
        .type           _Z7vec_addPiS_S_,@function
        .size           _Z7vec_addPiS_S_,(.L_x_2 - _Z7vec_addPiS_S_)
        .other          _Z7vec_addPiS_S_,@"STO_CUDA_ENTRY STV_DEFAULT"
_Z7vec_addPiS_S_:
.text._Z7vec_addPiS_S_:
[----:B------:R-:W0:Y:S01]  /*0000*/  LDC R1, c[0x0][0x37c] ;  /* 0x0000df00ff017b82 */ /* 0x000e220000000800 */
[----:B------:R-:W1:Y:S01]  /*0010*/  S2R R3, SR_TID.X ;  /* 0x0000000000037919 */ /* 0x000e620000002100 */
[----:B------:R-:W2:Y:S06]  /*0020*/  LDCU UR7, c[0x0][0x2fc] ;  /* 0x00005f80ff0777ac */ /* 0x000eac0008000800 */
[----:B------:R-:W1:Y:S01]  /*0030*/  S2UR UR6, SR_CTAID.X ;  /* 0x00000000000679c3 */ /* 0x000e620000002500 */
[----:B0-----:R-:W-:Y:S01]  /*0040*/  IADD3 R1, PT, PT, R1, -0x8, RZ ;  /* 0xfffffff801017810 */ /* 0x001fe20007ffe0ff */
[----:B------:R-:W0:Y:S06]  /*0050*/  LDCU.64 UR4, c[0x0][0x358] ;  /* 0x00006b00ff0477ac */ /* 0x000e2c0008000a00 */
[----:B------:R-:W3:Y:S08]  /*0060*/  LDC.64 R4, c[0x0][0x388] ;  /* 0x0000e200ff047b82 */ /* 0x000ef00000000a00 */
[----:B------:R-:W4:Y:S08]  /*0070*/  LDC.64 R6, c[0x0][0x380] ;  /* 0x0000e000ff067b82 */ /* 0x000f300000000a00 */
[----:B------:R-:W5:Y:S01]  /*0080*/  LDC.64 R8, c[0x0][0x390] ;  /* 0x0000e400ff087b82 */ /* 0x000f620000000a00 */
[----:B------:R-:W-:Y:S01]  /*0090*/  MOV R0, 0x0 ;  /* 0x0000000000007802 */ /* 0x000fe20000000f00 */
[----:B------:R-:W2:Y:S06]  /*00a0*/  LDCU.64 UR8, c[0x4][0x8] ;  /* 0x01000100ff0877ac */ /* 0x000eac0008000a00 */
[----:B------:R-:W1:Y:S02]  /*00b0*/  LDC R2, c[0x0][0x360] ;  /* 0x0000d800ff027b82 */ /* 0x000e640000000800 */
[----:B-1----:R-:W-:-:S04]  /*00c0*/  IMAD R2, R2, UR6, R3 ;  /* 0x0000000602027c24 */ /* 0x002fc8000f8e0203 */
[----:B---3--:R-:W-:-:S04]  /*00d0*/  IMAD.WIDE R4, R2, 0x4, R4 ;  /* 0x0000000402047825 */ /* 0x008fc800078e0204 */
[C---:B----4-:R-:W-:Y:S02]  /*00e0*/  IMAD.WIDE R6, R2.reuse, 0x4, R6 ;  /* 0x0000000402067825 */ /* 0x050fe400078e0206 */
[----:B0-----:R2:W3:Y:S04]  /*00f0*/  LDG.E R4, desc[UR4][R4.64] ;  /* 0x0000000404047981 */ /* 0x0014e8000c1e1900 */
[----:B------:R0:W3:Y:S01]  /*0100*/  LDG.E R3, desc[UR4][R6.64] ;  /* 0x0000000406037981 */ /* 0x0000e2000c1e1900 */
[----:B-----5:R-:W-:Y:S01]  /*0110*/  IMAD.WIDE R8, R2, 0x4, R8 ;  /* 0x0000000402087825 */ /* 0x020fe200078e0208 */
[----:B------:R-:W0:Y:S01]  /*0120*/  LDCU UR6, c[0x0][0x2f8] ;  /* 0x00005f00ff0677ac */ /* 0x000e220008000800 */
[----:B------:R1:W4:Y:S01]  /*0130*/  LDC.64 R10, c[0x4][R0] ;  /* 0x01000000000a7b82 */ /* 0x0003220000000a00 */
[----:B--2---:R-:W-:-:S02]  /*0140*/  MOV R5, UR9 ;  /* 0x0000000900057c02 */ /* 0x004fc40008000f00 */
[----:B0-----:R-:W-:-:S05]  /*0150*/  IADD3 R6, P0, PT, R1, UR6, RZ ;  /* 0x0000000601067c10 */ /* 0x001fca000ff1e0ff */
[----:B------:R-:W-:Y:S01]  /*0160*/  IMAD.X R7, RZ, RZ, UR7, P0 ;  /* 0x00000007ff077e24 */ /* 0x000fe200080e06ff */
[----:B---3--:R-:W-:-:S05]  /*0170*/  IADD3 R3, PT, PT, R3, R4, RZ ;  /* 0x0000000403037210 */ /* 0x008fca0007ffe0ff */
[----:B------:R1:W-:Y:S04]  /*0180*/  STL.64 [R1], R2 ;  /* 0x0000000201007387 */ /* 0x0003e80000100a00 */
[----:B------:R1:W-:Y:S01]  /*0190*/  STG.E desc[UR4][R8.64], R3 ;  /* 0x0000000308007986 */ /* 0x0003e2000c101904 */
[----:B----4-:R-:W-:-:S07]  /*01a0*/  IMAD.U32 R4, RZ, RZ, UR8 ;  /* 0x00000008ff047e24 */ /* 0x010fce000f8e00ff */
[----:B------:R-:W-:-:S07]  /*01b0*/  LEPC R20, `(.L_x_0) ;  /* 0x000000001014794e */ /* 0x000fce0000000000 */
[----:B-1----:R-:W-:Y:S05]  /*01c0*/  CALL.ABS.NOINC R10 ;  /* 0x000000000a007343 */ /* 0x002fea0003c00000 */
.L_x_0:
[----:B------:R-:W-:Y:S05]  /*01d0*/  EXIT ;  /* 0x000000000000794d */ /* 0x000fea0003800000 */
.L_x_1:
[----:B------:R-:W-:-:S00]  /*01e0*/  BRA `(.L_x_1) ;  /* 0xfffffffc00fc7947 */ /* 0x000fc0000383ffff */
[----:B------:R-:W-:-:S00]  /*01f0*/  NOP ;  /* 0x0000000000007918 */ /* 0x000fc00000000000 */
        /* <DEDUP_REMOVED lines=8> */
.L_x_2:


//--------------------- .nv.global.init           --------------------------
	.section	.nv.global.init,"aw",@progbits
.nv.global.init:
	.type		$str,@object
	.size		$str,(.L_0 - $str)
$str:
        /*0000*/ 	.byte	0x54, 0x69, 0x64, 0x20, 0x25, 0x64, 0x2c, 0x20, 0x63, 0x5b, 0x74, 0x69, 0x64, 0x5d, 0x3d, 0x25
        /*0010*/ 	.byte	0x64, 0x0a, 0x00
.L_0:


//--------------------- .nv.shared.reserved.0     --------------------------
	.section	.nv.shared.reserved.0,"aw",@nobits
	.weak		__nv_reservedSMEM_offset_0_alias
	.size		__nv_reservedSMEM_offset_0_alias, 0, 64
	.other		__nv_reservedSMEM_offset_0_alias,@"STO_CUDA_RESERVED_SHARED STV_DEFAULT"
__nv_reservedSMEM_offset_0_alias:
	.zero		0
	.zero		64


//--------------------- .nv.constant0._Z7vec_addPiS_S_ --------------------------
	.section	.nv.constant0._Z7vec_addPiS_S_,"a",@progbits
	.sectionflags	@""
	.align	4
.nv.constant0._Z7vec_addPiS_S_:
	.zero		920


//--------------------- SYMBOLS --------------------------

	.type		.nv.reservedSmem.offset0,@object
	.size		.nv.reservedSmem.offset0,0x4
	.type		vprintf,@function
